//
// Generated by NVIDIA NVVM Compiler
//
// Compiler Build ID: CL-36424714
// Cuda compilation tools, release 13.0, V13.0.88
// Based on NVVM 20.0.0
//

.version 9.0
.target sm_100
.address_size 64

	// .globl	_Z12exponentiatePfS_i
// _ZZ7sum_expPfS_iE11shared_data has been demoted

.visible .entry _Z12exponentiatePfS_i(
	.param .u64 .ptr .align 1 _Z12exponentiatePfS_i_param_0,
	.param .u64 .ptr .align 1 _Z12exponentiatePfS_i_param_1,
	.param .u32 _Z12exponentiatePfS_i_param_2
)
{
	.reg .pred 	%p<2>;
	.reg .b32 	%r<8>;
	.reg .b32 	%f<14>;
	.reg .b64 	%rd<8>;

	ld.param.u64 	%rd1, [_Z12exponentiatePfS_i_param_0];
	ld.param.u64 	%rd2, [_Z12exponentiatePfS_i_param_1];
	ld.param.u32 	%r2, [_Z12exponentiatePfS_i_param_2];
	mov.u32 	%r3, %ctaid.x;
	mov.u32 	%r4, %ntid.x;
	mov.u32 	%r5, %tid.x;
	mad.lo.s32 	%r1, %r3, %r4, %r5;
	setp.ge.s32 	%p1, %r1, %r2;
	@%p1 bra 	$L__BB0_2;
	cvta.to.global.u64 	%rd3, %rd1;
	cvta.to.global.u64 	%rd4, %rd2;
	mul.wide.s32 	%rd5, %r1, 4;
	add.s64 	%rd6, %rd3, %rd5;
	ld.global.f32 	%f1, [%rd6];
	fma.rn.f32 	%f2, %f1, 0f3BBB989D, 0f3F000000;
	cvt.sat.f32.f32 	%f3, %f2;
	mov.f32 	%f4, 0f4B400001;
	mov.f32 	%f5, 0f437C0000;
	fma.rm.f32 	%f6, %f3, %f5, %f4;
	add.f32 	%f7, %f6, 0fCB40007F;
	neg.f32 	%f8, %f7;
	fma.rn.f32 	%f9, %f1, 0f3FB8AA3B, %f8;
	fma.rn.f32 	%f10, %f1, 0f32A57060, %f9;
	mov.b32 	%r6, %f6;
	shl.b32 	%r7, %r6, 23;
	mov.b32 	%f11, %r7;
	ex2.approx.ftz.f32 	%f12, %f10;
	mul.f32 	%f13, %f12, %f11;
	add.s64 	%rd7, %rd4, %rd5;
	st.global.f32 	[%rd7], %f13;
$L__BB0_2:
	ret;

}
	// .globl	_Z7sum_expPfS_i
.visible .entry _Z7sum_expPfS_i(
	.param .u64 .ptr .align 1 _Z7sum_expPfS_i_param_0,
	.param .u64 .ptr .align 1 _Z7sum_expPfS_i_param_1,
	.param .u32 _Z7sum_expPfS_i_param_2
)
{
	.reg .pred 	%p<6>;
	.reg .b32 	%r<14>;
	.reg .b32 	%f<10>;
	.reg .b64 	%rd<7>;
	// demoted variable
	.shared .align 4 .b8 _ZZ7sum_expPfS_iE11shared_data[4096];
	ld.param.u64 	%rd1, [_Z7sum_expPfS_i_param_0];
	ld.param.u64 	%rd2, [_Z7sum_expPfS_i_param_1];
	ld.param.u32 	%r7, [_Z7sum_expPfS_i_param_2];
	mov.u32 	%r1, %tid.x;
	mov.u32 	%r8, %ctaid.x;
	mov.u32 	%r13, %ntid.x;
	mad.lo.s32 	%r3, %r8, %r13, %r1;
	setp.ge.s32 	%p1, %r3, %r7;
	mov.f32 	%f9, 0f00000000;
	@%p1 bra 	$L__BB1_2;
	cvta.to.global.u64 	%rd3, %rd1;
	mul.wide.s32 	%rd4, %r3, 4;
	add.s64 	%rd5, %rd3, %rd4;
	ld.global.f32 	%f9, [%rd5];
$L__BB1_2:
	shl.b32 	%r9, %r1, 2;
	mov.u32 	%r10, _ZZ7sum_expPfS_iE11shared_data;
	add.s32 	%r4, %r10, %r9;
	st.shared.f32 	[%r4], %f9;
	bar.sync 	0;
	setp.lt.u32 	%p2, %r13, 2;
	@%p2 bra 	$L__BB1_6;
$L__BB1_3:
	shr.u32 	%r6, %r13, 1;
	setp.ge.u32 	%p3, %r1, %r6;
	@%p3 bra 	$L__BB1_5;
	shl.b32 	%r11, %r6, 2;
	add.s32 	%r12, %r4, %r11;
	ld.shared.f32 	%f4, [%r12];
	ld.shared.f32 	%f5, [%r4];
	add.f32 	%f6, %f4, %f5;
	st.shared.f32 	[%r4], %f6;
$L__BB1_5:
	bar.sync 	0;
	setp.gt.u32 	%p4, %r13, 3;
	mov.u32 	%r13, %r6;
	@%p4 bra 	$L__BB1_3;
$L__BB1_6:
	setp.ne.s32 	%p5, %r1, 0;
	@%p5 bra 	$L__BB1_8;
	ld.shared.f32 	%f7, [_ZZ7sum_expPfS_iE11shared_data];
	cvta.to.global.u64 	%rd6, %rd2;
	atom.global.add.f32 	%f8, [%rd6], %f7;
$L__BB1_8:
	ret;

}
	// .globl	_Z9normalizePfS_S_i
.visible .entry _Z9normalizePfS_S_i(
	.param .u64 .ptr .align 1 _Z9normalizePfS_S_i_param_0,
	.param .u64 .ptr .align 1 _Z9normalizePfS_S_i_param_1,
	.param .u64 .ptr .align 1 _Z9normalizePfS_S_i_param_2,
	.param .u32 _Z9normalizePfS_S_i_param_3
)
{
	.reg .pred 	%p<2>;
	.reg .b32 	%r<6>;
	.reg .b32 	%f<4>;
	.reg .b64 	%rd<10>;

	ld.param.u64 	%rd1, [_Z9normalizePfS_S_i_param_0];
	ld.param.u64 	%rd2, [_Z9normalizePfS_S_i_param_1];
	ld.param.u64 	%rd3, [_Z9normalizePfS_S_i_param_2];
	ld.param.u32 	%r2, [_Z9normalizePfS_S_i_param_3];
	mov.u32 	%r3, %ctaid.x;
	mov.u32 	%r4, %ntid.x;
	mov.u32 	%r5, %tid.x;
	mad.lo.s32 	%r1, %r3, %r4, %r5;
	setp.ge.s32 	%p1, %r1, %r2;
	@%p1 bra 	$L__BB2_2;
	cvta.to.global.u64 	%rd4, %rd1;
	cvta.to.global.u64 	%rd5, %rd2;
	cvta.to.global.u64 	%rd6, %rd3;
	mul.wide.s32 	%rd7, %r1, 4;
	add.s64 	%rd8, %rd4, %rd7;
	ld.global.f32 	%f1, [%rd8];
	ld.global.f32 	%f2, [%rd5];
	div.rn.f32 	%f3, %f1, %f2;
	add.s64 	%rd9, %rd6, %rd7;
	st.global.f32 	[%rd9], %f3;
$L__BB2_2:
	ret;

}


// ===== COMPILED SASS (sm_100) =====

	.target	sm_100

	.elftype	@"ET_EXEC"


//--------------------- .note.nv.tkinfo           --------------------------
	.section	.note.nv.tkinfo,"",@"SHT_NOTE"
	.sectionflags	@"SHF_NOTE_NV_TKINFO"
	.tkinfo
        /*0018*/ 	.word	0x00000002
        /*0030*/ 	.string	""
        /*0030*/ 	.string	"ptxas"
        /*0030*/ 	.string	"Cuda compilation tools, release 13.0, V13.0.88"
        /*0030*/ 	.string	"Build cuda_13.0.r13.0/compiler.36424714_0"
        /*0030*/ 	.string	"-arch sm_100 -m 64 "



//--------------------- .note.nv.cuinfo           --------------------------
	.section	.note.nv.cuinfo,"",@"SHT_NOTE"
	.sectionflags	@"SHF_NOTE_NV_CUINFO"
        /*0018*/ 	.short	0x0002
        /*001a*/ 	.short	0x0064
        /*001c*/ 	.short	0x0082
	.zero		2


//--------------------- .nv.info                  --------------------------
	.section	.nv.info,"",@"SHT_CUDA_INFO"
	.align	4


	//----- nvinfo : EIATTR_REGCOUNT
	.align		4
        /*0000*/ 	.byte	0x04, 0x2f
        /*0002*/ 	.short	(.L_1 - .L_0)
	.align		4
.L_0:
        /*0004*/ 	.word	index@(_Z12exponentiatePfS_i)
        /*0008*/ 	.word	0x0000000c


	//----- nvinfo : EIATTR_FRAME_SIZE
	.align		4
.L_1:
        /*000c*/ 	.byte	0x04, 0x11
        /*000e*/ 	.short	(.L_3 - .L_2)
	.align		4
.L_2:
        /*0010*/ 	.word	index@(_Z12exponentiatePfS_i)
        /*0014*/ 	.word	0x00000000


	//----- nvinfo : EIATTR_REGCOUNT
	.align		4
.L_3:
        /*0018*/ 	.byte	0x04, 0x2f
        /*001a*/ 	.short	(.L_5 - .L_4)
	.align		4
.L_4:
        /*001c*/ 	.word	index@(_Z7sum_expPfS_i)
        /*0020*/ 	.word	0x0000000a


	//----- nvinfo : EIATTR_FRAME_SIZE
	.align		4
.L_5:
        /*0024*/ 	.byte	0x04, 0x11
        /*0026*/ 	.short	(.L_7 - .L_6)
	.align		4
.L_6:
        /*0028*/ 	.word	index@(_Z7sum_expPfS_i)
        /*002c*/ 	.word	0x00000000


	//----- nvinfo : EIATTR_REGCOUNT
	.align		4
.L_7:
        /*0030*/ 	.byte	0x04, 0x2f
        /*0032*/ 	.short	(.L_9 - .L_8)
	.align		4
.L_8:
        /*0034*/ 	.word	index@(_Z9normalizePfS_S_i)
        /*0038*/ 	.word	0x00000010


	//----- nvinfo : EIATTR_FRAME_SIZE
	.align		4
.L_9:
        /*003c*/ 	.byte	0x04, 0x11
        /*003e*/ 	.short	(.L_11 - .L_10)
	.align		4
.L_10:
        /*0040*/ 	.word	index@($__internal_0_$__cuda_sm3x_div_rn_noftz_f32_slowpath)
        /*0044*/ 	.word	0x00000000


	//----- nvinfo : EIATTR_FRAME_SIZE
	.align		4
.L_11:
        /*0048*/ 	.byte	0x04, 0x11
        /*004a*/ 	.short	(.L_13 - .L_12)
	.align		4
.L_12:
        /*004c*/ 	.word	index@(_Z9normalizePfS_S_i)
        /*0050*/ 	.word	0x00000000


	//----- nvinfo : EIATTR_MIN_STACK_SIZE
	.align		4
.L_13:
        /*0054*/ 	.byte	0x04, 0x12
        /*0056*/ 	.short	(.L_15 - .L_14)
	.align		4
.L_14:
        /*0058*/ 	.word	index@(_Z9normalizePfS_S_i)
        /*005c*/ 	.word	0x00000000


	//----- nvinfo : EIATTR_MIN_STACK_SIZE
	.align		4
.L_15:
        /*0060*/ 	.byte	0x04, 0x12
        /*0062*/ 	.short	(.L_17 - .L_16)
	.align		4
.L_16:
        /*0064*/ 	.word	index@(_Z7sum_expPfS_i)
        /*0068*/ 	.word	0x00000000


	//----- nvinfo : EIATTR_MIN_STACK_SIZE
	.align		4
.L_17:
        /*006c*/ 	.byte	0x04, 0x12
        /*006e*/ 	.short	(.L_19 - .L_18)
	.align		4
.L_18:
        /*0070*/ 	.word	index@(_Z12exponentiatePfS_i)
        /*0074*/ 	.word	0x00000000
.L_19:


//--------------------- .nv.compat                --------------------------
	.section	.nv.compat,"",@"SHT_CUDA_COMPAT_INFO"
	.align	4
        /*0000*/ 	.byte	0x02, 0x09, 0x00, 0x00, 0x02, 0x02, 0x01, 0x00, 0x02, 0x05, 0x05, 0x00, 0x03, 0x07, 0x01, 0x01
        /*0010*/ 	.byte	0x02, 0x03, 0x00, 0x00, 0x02, 0x06, 0x01, 0x00, 0x04, 0x0b, 0x08, 0x00, 0x01, 0x00, 0x00, 0x00
        /*0020*/ 	.byte	0x00, 0x00, 0x00, 0x00


//--------------------- .nv.info._Z9normalizePfS_S_i --------------------------
	.section	.nv.info._Z9normalizePfS_S_i,"",@"SHT_CUDA_INFO"
	.sectionflags	@""
	.align	4


	//----- nvinfo : EIATTR_CUDA_API_VERSION
	.align		4
        /*0000*/ 	.byte	0x04, 0x37
        /*0002*/ 	.short	(.L_21 - .L_20)
.L_20:
        /*0004*/ 	.word	0x00000082


	//----- nvinfo : EIATTR_KPARAM_INFO
	.align		4
.L_21:
        /*0008*/ 	.byte	0x04, 0x17
        /*000a*/ 	.short	(.L_23 - .L_22)
.L_22:
        /*000c*/ 	.word	0x00000000
        /*0010*/ 	.short	0x0003
        /*0012*/ 	.short	0x0018
        /*0014*/ 	.byte	0x00, 0xf0, 0x11, 0x00


	//----- nvinfo : EIATTR_KPARAM_INFO
	.align		4
.L_23:
        /*0018*/ 	.byte	0x04, 0x17
        /*001a*/ 	.short	(.L_25 - .L_24)
.L_24:
        /*001c*/ 	.word	0x00000000
        /*0020*/ 	.short	0x0002
        /*0022*/ 	.short	0x0010
        /*0024*/ 	.byte	0x00, 0xf5, 0x21, 0x00


	//----- nvinfo : EIATTR_KPARAM_INFO
	.align		4
.L_25:
        /*0028*/ 	.byte	0x04, 0x17
        /*002a*/ 	.short	(.L_27 - .L_26)
.L_26:
        /*002c*/ 	.word	0x00000000
        /*0030*/ 	.short	0x0001
        /*0032*/ 	.short	0x0008
        /*0034*/ 	.byte	0x00, 0xf5, 0x21, 0x00


	//----- nvinfo : EIATTR_KPARAM_INFO
	.align		4
.L_27:
        /*0038*/ 	.byte	0x04, 0x17
        /*003a*/ 	.short	(.L_29 - .L_28)
.L_28:
        /*003c*/ 	.word	0x00000000
        /*0040*/ 	.short	0x0000
        /*0042*/ 	.short	0x0000
        /*0044*/ 	.byte	0x00, 0xf5, 0x21, 0x00


	//----- nvinfo : EIATTR_SPARSE_MMA_MASK
	.align		4
.L_29:
        /*0048*/ 	.byte	0x03, 0x50
        /*004a*/ 	.short	0x0000


	//----- nvinfo : EIATTR_MAXREG_COUNT
	.align		4
        /*004c*/ 	.byte	0x03, 0x1b
        /*004e*/ 	.short	0x00ff


	//----- nvinfo : EIATTR_MERCURY_ISA_VERSION
	.align		4
        /*0050*/ 	.byte	0x03, 0x5f
        /*0052*/ 	.short	0x0101


	//----- nvinfo : EIATTR_VRC_CTA_INIT_COUNT
	.align		4
        /*0054*/ 	.byte	0x02, 0x4a
	.zero		1
	.zero		1


	//----- nvinfo : EIATTR_EXIT_INSTR_OFFSETS
	.align		4
        /*0058*/ 	.byte	0x04, 0x1c
        /*005a*/ 	.short	(.L_31 - .L_30)


	//   ....[0]....
.L_30:
        /*005c*/ 	.word	0x00000070


	//   ....[1]....
        /*0060*/ 	.word	0x000001e0


	//----- nvinfo : EIATTR_CRS_STACK_SIZE
	.align		4
.L_31:
        /*0064*/ 	.byte	0x04, 0x1e
        /*0066*/ 	.short	(.L_33 - .L_32)
.L_32:
        /*0068*/ 	.word	0x00000000


	//----- nvinfo : EIATTR_CBANK_PARAM_SIZE
	.align		4
.L_33:
        /*006c*/ 	.byte	0x03, 0x19
        /*006e*/ 	.short	0x001c


	//----- nvinfo : EIATTR_PARAM_CBANK
	.align		4
        /*0070*/ 	.byte	0x04, 0x0a
        /*0072*/ 	.short	(.L_35 - .L_34)
	.align		4
.L_34:
        /*0074*/ 	.word	index@(.nv.constant0._Z9normalizePfS_S_i)
        /*0078*/ 	.short	0x0380
        /*007a*/ 	.short	0x001c


	//----- nvinfo : EIATTR_SW_WAR
	.align		4
.L_35:
        /*007c*/ 	.byte	0x04, 0x36
        /*007e*/ 	.short	(.L_37 - .L_36)
.L_36:
        /*0080*/ 	.word	0x00000008
.L_37:


//--------------------- .nv.info._Z7sum_expPfS_i  --------------------------
	.section	.nv.info._Z7sum_expPfS_i,"",@"SHT_CUDA_INFO"
	.sectionflags	@""
	.align	4


	//----- nvinfo : EIATTR_CUDA_API_VERSION
	.align		4
        /*0000*/ 	.byte	0x04, 0x37
        /*0002*/ 	.short	(.L_39 - .L_38)
.L_38:
        /*0004*/ 	.word	0x00000082


	//----- nvinfo : EIATTR_KPARAM_INFO
	.align		4
.L_39:
        /*0008*/ 	.byte	0x04, 0x17
        /*000a*/ 	.short	(.L_41 - .L_40)
.L_40:
        /*000c*/ 	.word	0x00000000
        /*0010*/ 	.short	0x0002
        /*0012*/ 	.short	0x0010
        /*0014*/ 	.byte	0x00, 0xf0, 0x11, 0x00


	//----- nvinfo : EIATTR_KPARAM_INFO
	.align		4
.L_41:
        /*0018*/ 	.byte	0x04, 0x17
        /*001a*/ 	.short	(.L_43 - .L_42)
.L_42:
        /*001c*/ 	.word	0x00000000
        /*0020*/ 	.short	0x0001
        /*0022*/ 	.short	0x0008
        /*0024*/ 	.byte	0x00, 0xf5, 0x21, 0x00


	//----- nvinfo : EIATTR_KPARAM_INFO
	.align		4
.L_43:
        /*0028*/ 	.byte	0x04, 0x17
        /*002a*/ 	.short	(.L_45 - .L_44)
.L_44:
        /*002c*/ 	.word	0x00000000
        /*0030*/ 	.short	0x0000
        /*0032*/ 	.short	0x0000
        /*0034*/ 	.byte	0x00, 0xf5, 0x21, 0x00


	//----- nvinfo : EIATTR_SPARSE_MMA_MASK
	.align		4
.L_45:
        /*0038*/ 	.byte	0x03, 0x50
        /*003a*/ 	.short	0x0000


	//----- nvinfo : EIATTR_MAXREG_COUNT
	.align		4
        /*003c*/ 	.byte	0x03, 0x1b
        /*003e*/ 	.short	0x00ff


	//----- nvinfo : EIATTR_NUM_BARRIERS
	.align		4
        /*0040*/ 	.byte	0x02, 0x4c
        /*0042*/ 	.byte	0x01
	.zero		1


	//----- nvinfo : EIATTR_MERCURY_ISA_VERSION
	.align		4
        /*0044*/ 	.byte	0x03, 0x5f
        /*0046*/ 	.short	0x0101


	//----- nvinfo : EIATTR_VRC_CTA_INIT_COUNT
	.align		4
        /*0048*/ 	.byte	0x02, 0x4a
	.zero		1
	.zero		1


	//----- nvinfo : EIATTR_EXIT_INSTR_OFFSETS
	.align		4
        /*004c*/ 	.byte	0x04, 0x1c
        /*004e*/ 	.short	(.L_47 - .L_46)


	//   ....[0]....
.L_46:
        /*0050*/ 	.word	0x00000200


	//   ....[1]....
        /*0054*/ 	.word	0x00000270


	//----- nvinfo : EIATTR_CBANK_PARAM_SIZE
	.align		4
.L_47:
        /*0058*/ 	.byte	0x03, 0x19
        /*005a*/ 	.short	0x0014


	//----- nvinfo : EIATTR_PARAM_CBANK
	.align		4
        /*005c*/ 	.byte	0x04, 0x0a
        /*005e*/ 	.short	(.L_49 - .L_48)
	.align		4
.L_48:
        /*0060*/ 	.word	index@(.nv.constant0._Z7sum_expPfS_i)
        /*0064*/ 	.short	0x0380
        /*0066*/ 	.short	0x0014


	//----- nvinfo : EIATTR_SW_WAR
	.align		4
.L_49:
        /*0068*/ 	.byte	0x04, 0x36
        /*006a*/ 	.short	(.L_51 - .L_50)
.L_50:
        /*006c*/ 	.word	0x00000008
.L_51:


//--------------------- .nv.info._Z12exponentiatePfS_i --------------------------
	.section	.nv.info._Z12exponentiatePfS_i,"",@"SHT_CUDA_INFO"
	.sectionflags	@""
	.align	4


	//----- nvinfo : EIATTR_CUDA_API_VERSION
	.align		4
        /*0000*/ 	.byte	0x04, 0x37
        /*0002*/ 	.short	(.L_53 - .L_52)
.L_52:
        /*0004*/ 	.word	0x00000082


	//----- nvinfo : EIATTR_KPARAM_INFO
	.align		4
.L_53:
        /*0008*/ 	.byte	0x04, 0x17
        /*000a*/ 	.short	(.L_55 - .L_54)
.L_54:
        /*000c*/ 	.word	0x00000000
        /*0010*/ 	.short	0x0002
        /*0012*/ 	.short	0x0010
        /*0014*/ 	.byte	0x00, 0xf0, 0x11, 0x00


	//----- nvinfo : EIATTR_KPARAM_INFO
	.align		4
.L_55:
        /*0018*/ 	.byte	0x04, 0x17
        /*001a*/ 	.short	(.L_57 - .L_56)
.L_56:
        /*001c*/ 	.word	0x00000000
        /*0020*/ 	.short	0x0001
        /*0022*/ 	.short	0x0008
        /*0024*/ 	.byte	0x00, 0xf5, 0x21, 0x00


	//----- nvinfo : EIATTR_KPARAM_INFO
	.align		4
.L_57:
        /*0028*/ 	.byte	0x04, 0x17
        /*002a*/ 	.short	(.L_59 - .L_58)
.L_58:
        /*002c*/ 	.word	0x00000000
        /*0030*/ 	.short	0x0000
        /*0032*/ 	.short	0x0000
        /*0034*/ 	.byte	0x00, 0xf5, 0x21, 0x00


	//----- nvinfo : EIATTR_SPARSE_MMA_MASK
	.align		4
.L_59:
        /*0038*/ 	.byte	0x03, 0x50
        /*003a*/ 	.short	0x0000


	//----- nvinfo : EIATTR_MAXREG_COUNT
	.align		4
        /*003c*/ 	.byte	0x03, 0x1b
        /*003e*/ 	.short	0x00ff


	//----- nvinfo : EIATTR_MERCURY_ISA_VERSION
	.align		4
        /*0040*/ 	.byte	0x03, 0x5f
        /*0042*/ 	.short	0x0101


	//----- nvinfo : EIATTR_VRC_CTA_INIT_COUNT
	.align		4
        /*0044*/ 	.byte	0x02, 0x4a
	.zero		1
	.zero		1


	//----- nvinfo : EIATTR_EXIT_INSTR_OFFSETS
	.align		4
        /*0048*/ 	.byte	0x04, 0x1c
        /*004a*/ 	.short	(.L_61 - .L_60)


	//   ....[0]....
.L_60:
        /*004c*/ 	.word	0x00000070


	//   ....[1]....
        /*0050*/ 	.word	0x00000190


	//----- nvinfo : EIATTR_CBANK_PARAM_SIZE
	.align		4
.L_61:
        /*0054*/ 	.byte	0x03, 0x19
        /*0056*/ 	.short	0x0014


	//----- nvinfo : EIATTR_PARAM_CBANK
	.align		4
        /*0058*/ 	.byte	0x04, 0x0a
        /*005a*/ 	.short	(.L_63 - .L_62)
	.align		4
.L_62:
        /*005c*/ 	.word	index@(.nv.constant0._Z12exponentiatePfS_i)
        /*0060*/ 	.short	0x0380
        /*0062*/ 	.short	0x0014


	//----- nvinfo : EIATTR_SW_WAR
	.align		4
.L_63:
        /*0064*/ 	.byte	0x04, 0x36
        /*0066*/ 	.short	(.L_65 - .L_64)
.L_64:
        /*0068*/ 	.word	0x00000008
.L_65:


//--------------------- .nv.callgraph             --------------------------
	.section	.nv.callgraph,"",@"SHT_CUDA_CALLGRAPH"
	.align	4
	.sectionentsize	8
	.align		4
        /*0000*/ 	.word	0x00000000
	.align		4
        /*0004*/ 	.word	0xffffffff
	.align		4
        /*0008*/ 	.word	0x00000000
	.align		4
        /*000c*/ 	.word	0xfffffffe
	.align		4
        /*0010*/ 	.word	0x00000000
	.align		4
        /*0014*/ 	.word	0xfffffffd
	.align		4
        /*0018*/ 	.word	0x00000000
	.align		4
        /*001c*/ 	.word	0xfffffffc


//--------------------- .text._Z9normalizePfS_S_i --------------------------
	.section	.text._Z9normalizePfS_S_i,"ax",@progbits
	.align	128
        .global         _Z9normalizePfS_S_i
        .type           _Z9normalizePfS_S_i,@function
        .size           _Z9normalizePfS_S_i,(.L_x_18 - _Z9normalizePfS_S_i)
        .other          _Z9normalizePfS_S_i,@"STO_CUDA_ENTRY STV_DEFAULT"
_Z9normalizePfS_S_i:
.text._Z9normalizePfS_S_i:
[----:B------:R-:W-:Y:S01]  /*0000*/  LDC R1, c[0x0][0x37c] ;  /* 0x0000df00ff017b82 */ /* 0x000fe20000000800 */
[----:B------:R-:W0:Y:S07]  /*0010*/  S2R R3, SR_TID.X ;  /* 0x0000000000037919 */ /* 0x000e2e0000002100 */
[----:B------:R-:W0:Y:S01]  /*0020*/  S2UR UR4, SR_CTAID.X ;  /* 0x00000000000479c3 */ /* 0x000e220000002500 */
[----:B------:R-:W1:Y:S07]  /*0030*/  LDCU UR5, c[0x0][0x398] ;  /* 0x00007300ff0577ac */ /* 0x000e6e0008000800 */
[----:B------:R-:W0:Y:S02]  /*0040*/  LDC R2, c[0x0][0x360] ;  /* 0x0000d800ff027b82 */ /* 0x000e240000000800 */
[----:B0-----:R-:W-:-:S05]  /*0050*/  IMAD R2, R2, UR4, R3 ;  /* 0x0000000402027c24 */ /* 0x001fca000f8e0203 */
[----:B-1----:R-:W-:-:S13]  /*0060*/  ISETP.GE.AND P0, PT, R2, UR5, PT ;  /* 0x0000000502007c0c */ /* 0x002fda000bf06270 */
[----:B------:R-:W-:Y:S05]  /*0070*/  @P0 EXIT ;  /* 0x000000000000094d */ /* 0x000fea0003800000 */
[----:B------:R-:W0:Y:S01]  /*0080*/  LDC.64 R6, c[0x0][0x388] ;  /* 0x0000e200ff067b82 */ /* 0x000e220000000a00 */
[----:B------:R-:W0:Y:S07]  /*0090*/  LDCU.64 UR4, c[0x0][0x358] ;  /* 0x00006b00ff0477ac */ /* 0x000e2e0008000a00 */
[----:B------:R-:W1:Y:S01]  /*00a0*/  LDC.64 R4, c[0x0][0x380] ;  /* 0x0000e000ff047b82 */ /* 0x000e620000000a00 */
[----:B0-----:R-:W2:Y:S01]  /*00b0*/  LDG.E R3, desc[UR4][R6.64] ;  /* 0x0000000406037981 */ /* 0x001ea2000c1e1900 */
[----:B-1----:R-:W-:-:S05]  /*00c0*/  IMAD.WIDE R4, R2, 0x4, R4 ;  /* 0x0000000402047825 */ /* 0x002fca00078e0204 */
[----:B------:R-:W3:Y:S01]  /*00d0*/  LDG.E R0, desc[UR4][R4.64] ;  /* 0x0000000404007981 */ /* 0x000ee2000c1e1900 */
[----:B------:R-:W-:Y:S01]  /*00e0*/  BSSY.RECONVERGENT B0, `(.L_x_0) ;  /* 0x000000c000007945 */ /* 0x000fe20003800200 */
[----:B--2---:R-:W0:Y:S08]  /*00f0*/  MUFU.RCP R8, R3 ;  /* 0x0000000300087308 */ /* 0x004e300000001000 */
[----:B---3--:R-:W1:Y:S01]  /*0100*/  FCHK P0, R0, R3 ;  /* 0x0000000300007302 */ /* 0x008e620000000000 */
[----:B0-----:R-:W-:-:S04]  /*0110*/  FFMA R9, -R3, R8, 1 ;  /* 0x3f80000003097423 */ /* 0x001fc80000000108 */
[----:B------:R-:W-:-:S04]  /*0120*/  FFMA R9, R8, R9, R8 ;  /* 0x0000000908097223 */ /* 0x000fc80000000008 */
[----:B------:R-:W-:-:S04]  /*0130*/  FFMA R8, R0, R9, RZ ;  /* 0x0000000900087223 */ /* 0x000fc800000000ff */
[----:B------:R-:W-:-:S04]  /*0140*/  FFMA R10, -R3, R8, R0 ;  /* 0x00000008030a7223 */ /* 0x000fc80000000100 */
[----:B------:R-:W-:Y:S01]  /*0150*/  FFMA R9, R9, R10, R8 ;  /* 0x0000000a09097223 */ /* 0x000fe20000000008 */
[----:B-1----:R-:W-:Y:S06]  /*0160*/  @!P0 BRA `(.L_x_1) ;  /* 0x00000000000c8947 */ /* 0x002fec0003800000 */
[----:B------:R-:W-:-:S07]  /*0170*/  MOV R4, 0x190 ;  /* 0x0000019000047802 */ /* 0x000fce0000000f00 */
[----:B------:R-:W-:Y:S05]  /*0180*/  CALL.REL.NOINC `($__internal_0_$__cuda_sm3x_div_rn_noftz_f32_slowpath) ;  /* 0x0000000000187944 */ /* 0x000fea0003c00000 */
[----:B------:R-:W-:-:S07]  /*0190*/  IMAD.MOV.U32 R9, RZ, RZ, R0 ;  /* 0x000000ffff097224 */ /* 0x000fce00078e0000 */
.L_x_1:
[----:B------:R-:W-:Y:S05]  /*01a0*/  BSYNC.RECONVERGENT B0 ;  /* 0x0000000000007941 */ /* 0x000fea0003800200 */
.L_x_0:
[----:B------:R-:W0:Y:S02]  /*01b0*/  LDC.64 R4, c[0x0][0x390] ;  /* 0x0000e400ff047b82 */ /* 0x000e240000000a00 */
[----:B0-----:R-:W-:-:S05]  /*01c0*/  IMAD.WIDE R2, R2, 0x4, R4 ;  /* 0x0000000402027825 */ /* 0x001fca00078e0204 */
[----:B------:R-:W-:Y:S01]  /*01d0*/  STG.E desc[UR4][R2.64], R9 ;  /* 0x0000000902007986 */ /* 0x000fe2000c101904 */
[----:B------:R-:W-:Y:S05]  /*01e0*/  EXIT ;  /* 0x000000000000794d */ /* 0x000fea0003800000 */
        .weak           $__internal_0_$__cuda_sm3x_div_rn_noftz_f32_slowpath
        .type           $__internal_0_$__cuda_sm3x_div_rn_noftz_f32_slowpath,@function
        .size           $__internal_0_$__cuda_sm3x_div_rn_noftz_f32_slowpath,(.L_x_18 - $__internal_0_$__cuda_sm3x_div_rn_noftz_f32_slowpath)
$__internal_0_$__cuda_sm3x_div_rn_noftz_f32_slowpath:
[--C-:B------:R-:W-:Y:S01]  /*01f0*/  SHF.R.U32.HI R6, RZ, 0x17, R3.reuse ;  /* 0x00000017ff067819 */ /* 0x100fe20000011603 */
[----:B------:R-:W-:Y:S01]  /*0200*/  BSSY.RECONVERGENT B1, `(.L_x_2) ;  /* 0x0000064000017945 */ /* 0x000fe20003800200 */
[--C-:B------:R-:W-:Y:S01]  /*0210*/  SHF.R.U32.HI R5, RZ, 0x17, R0.reuse ;  /* 0x00000017ff057819 */ /* 0x100fe20000011600 */
[----:B------:R-:W-:Y:S01]  /*0220*/  IMAD.MOV.U32 R7, RZ, RZ, R0 ;  /* 0x000000ffff077224 */ /* 0x000fe200078e0000 */
[----:B------:R-:W-:Y:S01]  /*0230*/  LOP3.LUT R6, R6, 0xff, RZ, 0xc0, !PT ;  /* 0x000000ff06067812 */ /* 0x000fe200078ec0ff */
[----:B------:R-:W-:Y:S01]  /*0240*/  IMAD.MOV.U32 R8, RZ, RZ, R3 ;  /* 0x000000ffff087224 */ /* 0x000fe200078e0003 */
[----:B------:R-:W-:-:S03]  /*0250*/  LOP3.LUT R5, R5, 0xff, RZ, 0xc0, !PT ;  /* 0x000000ff05057812 */ /* 0x000fc600078ec0ff */
[----:B------:R-:W-:Y:S02]  /*0260*/  VIADD R11, R6, 0xffffffff ;  /* 0xffffffff060b7836 */ /* 0x000fe40000000000 */
[----:B------:R-:W-:-:S03]  /*0270*/  VIADD R10, R5, 0xffffffff ;  /* 0xffffffff050a7836 */ /* 0x000fc60000000000 */
[----:B------:R-:W-:-:S04]  /*0280*/  ISETP.GT.U32.AND P0, PT, R11, 0xfd, PT ;  /* 0x000000fd0b00780c */ /* 0x000fc80003f04070 */
[----:B------:R-:W-:-:S13]  /*0290*/  ISETP.GT.U32.OR P0, PT, R10, 0xfd, P0 ;  /* 0x000000fd0a00780c */ /* 0x000fda0000704470 */
[----:B------:R-:W-:Y:S01]  /*02a0*/  @!P0 IMAD.MOV.U32 R9, RZ, RZ, RZ ;  /* 0x000000ffff098224 */ /* 0x000fe200078e00ff */
[----:B------:R-:W-:Y:S06]  /*02b0*/  @!P0 BRA `(.L_x_3) ;  /* 0x00000000005c8947 */ /* 0x000fec0003800000 */
[----:B------:R-:W-:Y:S02]  /*02c0*/  FSETP.GTU.FTZ.AND P0, PT, |R0|, +INF , PT ;  /* 0x7f8000000000780b */ /* 0x000fe40003f1c200 */
[----:B------:R-:W-:-:S04]  /*02d0*/  FSETP.GTU.FTZ.AND P1, PT, |R3|, +INF , PT ;  /* 0x7f8000000300780b */ /* 0x000fc80003f3c200 */
[----:B------:R-:W-:-:S13]  /*02e0*/  PLOP3.LUT P0, PT, P0, P1, PT, 0xf8, 0x8f ;  /* 0x00000000008f781c */ /* 0x000fda0000703f70 */
[----:B------:R-:W-:Y:S05]  /*02f0*/  @P0 BRA `(.L_x_4) ;  /* 0x00000004004c0947 */ /* 0x000fea0003800000 */
[----:B------:R-:W-:-:S13]  /*0300*/  LOP3.LUT P0, RZ, R8, 0x7fffffff, R7, 0xc8, !PT ;  /* 0x7fffffff08ff7812 */ /* 0x000fda000780c807 */
[----:B------:R-:W-:Y:S05]  /*0310*/  @!P0 BRA `(.L_x_5) ;  /* 0x00000004003c8947 */ /* 0x000fea0003800000 */
[C---:B------:R-:W-:Y:S02]  /*0320*/  FSETP.NEU.FTZ.AND P2, PT, |R0|.reuse, +INF , PT ;  /* 0x7f8000000000780b */ /* 0x040fe40003f5d200 */
[----:B------:R-:W-:Y:S02]  /*0330*/  FSETP.NEU.FTZ.AND P1, PT, |R3|, +INF , PT ;  /* 0x7f8000000300780b */ /* 0x000fe40003f3d200 */
[----:B------:R-:W-:-:S11]  /*0340*/  FSETP.NEU.FTZ.AND P0, PT, |R0|, +INF , PT ;  /* 0x7f8000000000780b */ /* 0x000fd60003f1d200 */
[----:B------:R-:W-:Y:S05]  /*0350*/  @!P1 BRA !P2, `(.L_x_5) ;  /* 0x00000004002c9947 */ /* 0x000fea0005000000 */
[----:B------:R-:W-:-:S04]  /*0360*/  LOP3.LUT P2, RZ, R7, 0x7fffffff, RZ, 0xc0, !PT ;  /* 0x7fffffff07ff7812 */ /* 0x000fc8000784c0ff */
[----:B------:R-:W-:-:S13]  /*0370*/  PLOP3.LUT P1, PT, P1, P2, PT, 0x2f, 0xf2 ;  /* 0x0000000000f2781c */ /* 0x000fda0000f24577 */
[----:B------:R-:W-:Y:S05]  /*0380*/  @P1 BRA `(.L_x_6) ;  /* 0x0000000400181947 */ /* 0x000fea0003800000 */
[----:B------:R-:W-:-:S04]  /*0390*/  LOP3.LUT P1, RZ, R8, 0x7fffffff, RZ, 0xc0, !PT ;  /* 0x7fffffff08ff7812 */ /* 0x000fc8000782c0ff */
[----:B------:R-:W-:-:S13]  /*03a0*/  PLOP3.LUT P0, PT, P0, P1, PT, 0x2f, 0xf2 ;  /* 0x0000000000f2781c */ /* 0x000fda0000702577 */
[----:B------:R-:W-:Y:S05]  /*03b0*/  @P0 BRA `(.L_x_7) ;  /* 0x0000000400000947 */ /* 0x000fea0003800000 */
[----:B------:R-:W-:Y:S02]  /*03c0*/  ISETP.GE.AND P0, PT, R10, RZ, PT ;  /* 0x000000ff0a00720c */ /* 0x000fe40003f06270 */
[----:B------:R-:W-:-:S11]  /*03d0*/  ISETP.GE.AND P1, PT, R11, RZ, PT ;  /* 0x000000ff0b00720c */ /* 0x000fd60003f26270 */
[----:B------:R-:W-:Y:S02]  /*03e0*/  @P0 IMAD.MOV.U32 R9, RZ, RZ, RZ ;  /* 0x000000ffff090224 */ /* 0x000fe400078e00ff */
[----:B------:R-:W-:Y:S01]  /*03f0*/  @!P0 FFMA R7, R0, 1.84467440737095516160e+19, RZ ;  /* 0x5f80000000078823 */ /* 0x000fe200000000ff */
[----:B------:R-:W-:Y:S02]  /*0400*/  @!P0 IMAD.MOV.U32 R9, RZ, RZ, -0x40 ;  /* 0xffffffc0ff098424 */ /* 0x000fe400078e00ff */
[----:B------:R-:W-:Y:S02]  /*0410*/  @!P1 FFMA R8, R3, 1.84467440737095516160e+19, RZ ;  /* 0x5f80000003089823 */ /* 0x000fe400000000ff */
[----:B------:R-:W-:-:S07]  /*0420*/  @!P1 VIADD R9, R9, 0x40 ;  /* 0x0000004009099836 */ /* 0x000fce0000000000 */
.L_x_3:
[----:B------:R-:W-:Y:S01]  /*0430*/  LEA R3, R6, 0xc0800000, 0x17 ;  /* 0xc080000006037811 */ /* 0x000fe200078eb8ff */
[----:B------:R-:W-:Y:S01]  /*0440*/  VIADD R5, R5, 0xffffff81 ;  /* 0xffffff8105057836 */ /* 0x000fe20000000000 */
[----:B------:R-:W-:Y:S03]  /*0450*/  BSSY.RECONVERGENT B2, `(.L_x_8) ;  /* 0x0000035000027945 */ /* 0x000fe60003800200 */
[----:B------:R-:W-:Y:S01]  /*0460*/  IMAD.IADD R3, R8, 0x1, -R3 ;  /* 0x0000000108037824 */ /* 0x000fe200078e0a03 */
[C---:B------:R-:W-:Y:S01]  /*0470*/  IADD3 R6, PT, PT, R5.reuse, 0x7f, -R6 ;  /* 0x0000007f05067810 */ /* 0x040fe20007ffe806 */
[----:B------:R-:W-:Y:S02]  /*0480*/  IMAD R0, R5, -0x800000, R7 ;  /* 0xff80000005007824 */ /* 0x000fe400078e0207 */
[----:B------:R-:W0:Y:S01]  /*0490*/  MUFU.RCP R8, R3 ;  /* 0x0000000300087308 */ /* 0x000e220000001000 */
[----:B------:R-:W-:Y:S01]  /*04a0*/  FADD.FTZ R11, -R3, -RZ ;  /* 0x800000ff030b7221 */ /* 0x000fe20000010100 */
[----:B------:R-:W-:-:S03]  /*04b0*/  IMAD.IADD R6, R6, 0x1, R9 ;  /* 0x0000000106067824 */ /* 0x000fc600078e0209 */
[----:B0-----:R-:W-:-:S04]  /*04c0*/  FFMA R13, R8, R11, 1 ;  /* 0x3f800000080d7423 */ /* 0x001fc8000000000b */
[----:B------:R-:W-:-:S04]  /*04d0*/  FFMA R10, R8, R13, R8 ;  /* 0x0000000d080a7223 */ /* 0x000fc80000000008 */
[----:B------:R-:W-:-:S04]  /*04e0*/  FFMA R7, R0, R10, RZ ;  /* 0x0000000a00077223 */ /* 0x000fc800000000ff */
[----:B------:R-:W-:-:S04]  /*04f0*/  FFMA R8, R11, R7, R0 ;  /* 0x000000070b087223 */ /* 0x000fc80000000000 */
[----:B------:R-:W-:-:S04]  /*0500*/  FFMA R7, R10, R8, R7 ;  /* 0x000000080a077223 */ /* 0x000fc80000000007 */
[----:B------:R-:W-:-:S04]  /*0510*/  FFMA R8, R11, R7, R0 ;  /* 0x000000070b087223 */ /* 0x000fc80000000000 */
[----:B------:R-:W-:-:S05]  /*0520*/  FFMA R0, R10, R8, R7 ;  /* 0x000000080a007223 */ /* 0x000fca0000000007 */
[----:B------:R-:W-:-:S04]  /*0530*/  SHF.R.U32.HI R3, RZ, 0x17, R0 ;  /* 0x00000017ff037819 */ /* 0x000fc80000011600 */
[----:B------:R-:W-:-:S05]  /*0540*/  LOP3.LUT R3, R3, 0xff, RZ, 0xc0, !PT ;  /* 0x000000ff03037812 */ /* 0x000fca00078ec0ff */
[----:B------:R-:W-:-:S04]  /*0550*/  IMAD.IADD R9, R3, 0x1, R6 ;  /* 0x0000000103097824 */ /* 0x000fc800078e0206 */
[----:B------:R-:W-:-:S05]  /*0560*/  VIADD R3, R9, 0xffffffff ;  /* 0xffffffff09037836 */ /* 0x000fca0000000000 */
[----:B------:R-:W-:-:S13]  /*0570*/  ISETP.GE.U32.AND P0, PT, R3, 0xfe, PT ;  /* 0x000000fe0300780c */ /* 0x000fda0003f06070 */
[----:B------:R-:W-:Y:S05]  /*0580*/  @!P0 BRA `(.L_x_9) ;  /* 0x0000000000808947 */ /* 0x000fea0003800000 */
[----:B------:R-:W-:-:S13]  /*0590*/  ISETP.GT.AND P0, PT, R9, 0xfe, PT ;  /* 0x000000fe0900780c */ /* 0x000fda0003f04270 */
[----:B------:R-:W-:Y:S05]  /*05a0*/  @P0 BRA `(.L_x_10) ;  /* 0x00000000006c0947 */ /* 0x000fea0003800000 */
[----:B------:R-:W-:-:S13]  /*05b0*/  ISETP.GE.AND P0, PT, R9, 0x1, PT ;  /* 0x000000010900780c */ /* 0x000fda0003f06270 */
[----:B------:R-:W-:Y:S05]  /*05c0*/  @P0 BRA `(.L_x_11) ;  /* 0x0000000000740947 */ /* 0x000fea0003800000 */
[----:B------:R-:W-:Y:S02]  /*05d0*/  ISETP.GE.AND P0, PT, R9, -0x18, PT ;  /* 0xffffffe80900780c */ /* 0x000fe40003f06270 */
[----:B------:R-:W-:-:S11]  /*05e0*/  LOP3.LUT R0, R0, 0x80000000, RZ, 0xc0, !PT ;  /* 0x8000000000007812 */ /* 0x000fd600078ec0ff */
[----:B------:R-:W-:Y:S05]  /*05f0*/  @!P0 BRA `(.L_x_11) ;  /* 0x0000000000688947 */ /* 0x000fea0003800000 */
[CCC-:B------:R-:W-:Y:S01]  /*0600*/  FFMA.RZ R3, R10.reuse, R8.reuse, R7.reuse ;  /* 0x000000080a037223 */ /* 0x1c0fe2000000c007 */
[CCC-:B------:R-:W-:Y:S01]  /*0610*/  FFMA.RM R6, R10.reuse, R8.reuse, R7.reuse ;  /* 0x000000080a067223 */ /* 0x1c0fe20000004007 */
[C---:B------:R-:W-:Y:S02]  /*0620*/  ISETP.NE.AND P2, PT, R9.reuse, RZ, PT ;  /* 0x000000ff0900720c */ /* 0x040fe40003f45270 */
[----:B------:R-:W-:Y:S02]  /*0630*/  ISETP.NE.AND P1, PT, R9, RZ, PT ;  /* 0x000000ff0900720c */ /* 0x000fe40003f25270 */
[----:B------:R-:W-:Y:S01]  /*0640*/  LOP3.LUT R5, R3, 0x7fffff, RZ, 0xc0, !PT ;  /* 0x007fffff03057812 */ /* 0x000fe200078ec0ff */
[----:B------:R-:W-:Y:S01]  /*0650*/  FFMA.RP R3, R10, R8, R7 ;  /* 0x000000080a037223 */ /* 0x000fe20000008007 */
[----:B------:R-:W-:Y:S02]  /*0660*/  VIADD R8, R9, 0x20 ;  /* 0x0000002009087836 */ /* 0x000fe40000000000 */
[----:B------:R-:W-:Y:S01]  /*0670*/  LOP3.LUT R5, R5, 0x800000, RZ, 0xfc, !PT ;  /* 0x0080000005057812 */ /* 0x000fe200078efcff */
[----:B------:R-:W-:Y:S01]  /*0680*/  IMAD.MOV R7, RZ, RZ, -R9 ;  /* 0x000000ffff077224 */ /* 0x000fe200078e0a09 */
[----:B------:R-:W-:-:S02]  /*0690*/  FSETP.NEU.FTZ.AND P0, PT, R3, R6, PT ;  /* 0x000000060300720b */ /* 0x000fc40003f1d000 */
[----:B------:R-:W-:Y:S02]  /*06a0*/  SHF.L.U32 R8, R5, R8, RZ ;  /* 0x0000000805087219 */ /* 0x000fe400000006ff */
[----:B------:R-:W-:Y:S02]  /*06b0*/  SEL R6, R7, RZ, P2 ;  /* 0x000000ff07067207 */ /* 0x000fe40001000000 */
[----:B------:R-:W-:Y:S02]  /*06c0*/  ISETP.NE.AND P1, PT, R8, RZ, P1 ;  /* 0x000000ff0800720c */ /* 0x000fe40000f25270 */
[----:B------:R-:W-:Y:S02]  /*06d0*/  SHF.R.U32.HI R6, RZ, R6, R5 ;  /* 0x00000006ff067219 */ /* 0x000fe40000011605 */
[----:B------:R-:W-:Y:S02]  /*06e0*/  PLOP3.LUT P0, PT, P0, P1, PT, 0xf8, 0x8f ;  /* 0x00000000008f781c */ /* 0x000fe40000703f70 */
[----:B------:R-:W-:-:S02]  /*06f0*/  SHF.R.U32.HI R8, RZ, 0x1, R6 ;  /* 0x00000001ff087819 */ /* 0x000fc40000011606 */
[----:B------:R-:W-:-:S04]  /*0700*/  SEL R3, RZ, 0x1, !P0 ;  /* 0x00000001ff037807 */ /* 0x000fc80004000000 */
[----:B------:R-:W-:-:S04]  /*0710*/  LOP3.LUT R3, R3, 0x1, R8, 0xf8, !PT ;  /* 0x0000000103037812 */ /* 0x000fc800078ef808 */
[----:B------:R-:W-:-:S05]  /*0720*/  LOP3.LUT R3, R3, R6, RZ, 0xc0, !PT ;  /* 0x0000000603037212 */ /* 0x000fca00078ec0ff */
[----:B------:R-:W-:-:S05]  /*0730*/  IMAD.IADD R3, R8, 0x1, R3 ;  /* 0x0000000108037824 */ /* 0x000fca00078e0203 */
[----:B------:R-:W-:Y:S01]  /*0740*/  LOP3.LUT R0, R3, R0, RZ, 0xfc, !PT ;  /* 0x0000000003007212 */ /* 0x000fe200078efcff */
[----:B------:R-:W-:Y:S06]  /*0750*/  BRA `(.L_x_11) ;  /* 0x0000000000107947 */ /* 0x000fec0003800000 */
.L_x_10:
[----:B------:R-:W-:-:S04]  /*0760*/  LOP3.LUT R0, R0, 0x80000000, RZ, 0xc0, !PT ;  /* 0x8000000000007812 */ /* 0x000fc800078ec0ff */
[----:B------:R-:W-:Y:S01]  /*0770*/  LOP3.LUT R0, R0, 0x7f800000, RZ, 0xfc, !PT ;  /* 0x7f80000000007812 */ /* 0x000fe200078efcff */
[----:B------:R-:W-:Y:S06]  /*0780*/  BRA `(.L_x_11) ;  /* 0x0000000000047947 */ /* 0x000fec0003800000 */
.L_x_9:
[----:B------:R-:W-:-:S07]  /*0790*/  IMAD R0, R6, 0x800000, R0 ;  /* 0x0080000006007824 */ /* 0x000fce00078e0200 */
.L_x_11:
[----:B------:R-:W-:Y:S05]  /*07a0*/  BSYNC.RECONVERGENT B2 ;  /* 0x0000000000027941 */ /* 0x000fea0003800200 */
.L_x_8:
[----:B------:R-:W-:Y:S05]  /*07b0*/  BRA `(.L_x_12) ;  /* 0x0000000000207947 */ /* 0x000fea0003800000 */
.L_x_7:
[----:B------:R-:W-:-:S04]  /*07c0*/  LOP3.LUT R0, R8, 0x80000000, R7, 0x48, !PT ;  /* 0x8000000008007812 */ /* 0x000fc800078e4807 */
[----:B------:R-:W-:Y:S01]  /*07d0*/  LOP3.LUT R0, R0, 0x7f800000, RZ, 0xfc, !PT ;  /* 0x7f80000000007812 */ /* 0x000fe200078efcff */
[----:B------:R-:W-:Y:S06]  /*07e0*/  BRA `(.L_x_12) ;  /* 0x0000000000147947 */ /* 0x000fec0003800000 */
.L_x_6:
[----:B------:R-:W-:Y:S01]  /*07f0*/  LOP3.LUT R0, R8, 0x80000000, R7, 0x48, !PT ;  /* 0x8000000008007812 */ /* 0x000fe200078e4807 */
[----:B------:R-:W-:Y:S06]  /*0800*/  BRA `(.L_x_12) ;  /* 0x00000000000c7947 */ /* 0x000fec0003800000 */
.L_x_5:
[----:B------:R-:W0:Y:S01]  /*0810*/  MUFU.RSQ R0, -QNAN ;  /* 0xffc0000000007908 */ /* 0x000e220000001400 */
[----:B------:R-:W-:Y:S05]  /*0820*/  BRA `(.L_x_12) ;  /* 0x0000000000047947 */ /* 0x000fea0003800000 */
.L_x_4:
[----:B------:R-:W-:-:S07]  /*0830*/  FADD.FTZ R0, R0, R3 ;  /* 0x0000000300007221 */ /* 0x000fce0000010000 */
.L_x_12:
[----:B------:R-:W-:Y:S05]  /*0840*/  BSYNC.RECONVERGENT B1 ;  /* 0x0000000000017941 */ /* 0x000fea0003800200 */
.L_x_2:
[----:B------:R-:W-:-:S04]  /*0850*/  IMAD.MOV.U32 R5, RZ, RZ, 0x0 ;  /* 0x00000000ff057424 */ /* 0x000fc800078e00ff */
[----:B0-----:R-:W-:Y:S05]  /*0860*/  RET.REL.NODEC R4 `(_Z9normalizePfS_S_i) ;  /* 0xfffffff404e47950 */ /* 0x001fea0003c3ffff */
.L_x_13:
[----:B------:R-:W-:-:S00]  /*0870*/  BRA `(.L_x_13) ;  /* 0xfffffffc00fc7947 */ /* 0x000fc0000383ffff */
[----:B------:R-:W-:-:S00]  /*0880*/  NOP ;  /* 0x0000000000007918 */ /* 0x000fc00000000000 */
[----:B------:R-:W-:-:S00]  /*0890*/  NOP ;  /* 0x0000000000007918 */ /* 0x000fc00000000000 */
[----:B------:R-:W-:-:S00]  /*08a0*/  NOP ;  /* 0x0000000000007918 */ /* 0x000fc00000000000 */
[----:B------:R-:W-:-:S00]  /*08b0*/  NOP ;  /* 0x0000000000007918 */ /* 0x000fc00000000000 */
[----:B------:R-:W-:-:S00]  /*08c0*/  NOP ;  /* 0x0000000000007918 */ /* 0x000fc00000000000 */
[----:B------:R-:W-:-:S00]  /*08d0*/  NOP ;  /* 0x0000000000007918 */ /* 0x000fc00000000000 */
[----:B------:R-:W-:-:S00]  /*08e0*/  NOP ;  /* 0x0000000000007918 */ /* 0x000fc00000000000 */
[----:B------:R-:W-:-:S00]  /*08f0*/  NOP ;  /* 0x0000000000007918 */ /* 0x000fc00000000000 */
.L_x_18:


//--------------------- .text._Z7sum_expPfS_i     --------------------------
	.section	.text._Z7sum_expPfS_i,"ax",@progbits
	.align	128
        .global         _Z7sum_expPfS_i
        .type           _Z7sum_expPfS_i,@function
        .size           _Z7sum_expPfS_i,(.L_x_20 - _Z7sum_expPfS_i)
        .other          _Z7sum_expPfS_i,@"STO_CUDA_ENTRY STV_DEFAULT"
_Z7sum_expPfS_i:
.text._Z7sum_expPfS_i:
[----:B------:R-:W-:Y:S01]  /*0000*/  LDC R1, c[0x0][0x37c] ;  /* 0x0000df00ff017b82 */ /* 0x000fe20000000800 */
[----:B------:R-:W0:Y:S07]  /*0010*/  S2R R7, SR_TID.X ;  /* 0x0000000000077919 */ /* 0x000e2e0000002100 */
[----:B------:R-:W0:Y:S01]  /*0020*/  S2UR UR4, SR_CTAID.X ;  /* 0x00000000000479c3 */ /* 0x000e220000002500 */
[----:B------:R-:W1:Y:S01]  /*0030*/  LDCU UR5, c[0x0][0x390] ;  /* 0x00007200ff0577ac */ /* 0x000e620008000800 */
[----:B------:R-:W-:Y:S01]  /*0040*/  IMAD.MOV.U32 R4, RZ, RZ, RZ ;  /* 0x000000ffff047224 */ /* 0x000fe200078e00ff */
[----:B------:R-:W2:Y:S05]  /*0050*/  LDCU.64 UR6, c[0x0][0x358] ;  /* 0x00006b00ff0677ac */ /* 0x000eaa0008000a00 */
[----:B------:R-:W0:Y:S02]  /*0060*/  LDC R0, c[0x0][0x360] ;  /* 0x0000d800ff007b82 */ /* 0x000e240000000800 */
[----:B0-----:R-:W-:-:S05]  /*0070*/  IMAD R5, R0, UR4, R7 ;  /* 0x0000000400057c24 */ /* 0x001fca000f8e0207 */
[----:B-1----:R-:W-:-:S13]  /*0080*/  ISETP.GE.AND P0, PT, R5, UR5, PT ;  /* 0x0000000505007c0c */ /* 0x002fda000bf06270 */
[----:B------:R-:W0:Y:S02]  /*0090*/  @!P0 LDC.64 R2, c[0x0][0x380] ;  /* 0x0000e000ff028b82 */ /* 0x000e240000000a00 */
[----:B0-----:R-:W-:-:S05]  /*00a0*/  @!P0 IMAD.WIDE R2, R5, 0x4, R2 ;  /* 0x0000000405028825 */ /* 0x001fca00078e0202 */
[----:B--2---:R-:W2:Y:S01]  /*00b0*/  @!P0 LDG.E R4, desc[UR6][R2.64] ;  /* 0x0000000602048981 */ /* 0x004ea2000c1e1900 */
[----:B------:R-:W0:Y:S01]  /*00c0*/  S2UR UR5, SR_CgaCtaId ;  /* 0x00000000000579c3 */ /* 0x000e220000008800 */
[----:B------:R-:W-:Y:S01]  /*00d0*/  UMOV UR4, 0x400 ;  /* 0x0000040000047882 */ /* 0x000fe20000000000 */
[----:B------:R-:W-:Y:S02]  /*00e0*/  ISETP.GE.U32.AND P1, PT, R0, 0x2, PT ;  /* 0x000000020000780c */ /* 0x000fe40003f26070 */
[----:B------:R-:W-:Y:S01]  /*00f0*/  ISETP.NE.AND P0, PT, R7, RZ, PT ;  /* 0x000000ff0700720c */ /* 0x000fe20003f05270 */
[----:B0-----:R-:W-:-:S06]  /*0100*/  ULEA UR4, UR5, UR4, 0x18 ;  /* 0x0000000405047291 */ /* 0x001fcc000f8ec0ff */
[----:B------:R-:W-:-:S05]  /*0110*/  LEA R5, R7, UR4, 0x2 ;  /* 0x0000000407057c11 */ /* 0x000fca000f8e10ff */
[----:B--2---:R0:W-:Y:S01]  /*0120*/  STS [R5], R4 ;  /* 0x0000000405007388 */ /* 0x0041e20000000800 */
[----:B------:R-:W-:Y:S06]  /*0130*/  BAR.SYNC.DEFER_BLOCKING 0x0 ;  /* 0x0000000000007b1d */ /* 0x000fec0000010000 */
[----:B------:R-:W-:Y:S05]  /*0140*/  @!P1 BRA `(.L_x_14) ;  /* 0x00000000002c9947 */ /* 0x000fea0003800000 */
.L_x_15:
[----:B------:R-:W-:-:S04]  /*0150*/  SHF.R.U32.HI R6, RZ, 0x1, R0 ;  /* 0x00000001ff067819 */ /* 0x000fc80000011600 */
[----:B------:R-:W-:-:S13]  /*0160*/  ISETP.GE.U32.AND P1, PT, R7, R6, PT ;  /* 0x000000060700720c */ /* 0x000fda0003f26070 */
[----:B------:R-:W-:Y:S01]  /*0170*/  @!P1 IMAD R2, R6, 0x4, R5 ;  /* 0x0000000406029824 */ /* 0x000fe200078e0205 */
[----:B------:R-:W-:Y:S05]  /*0180*/  @!P1 LDS R3, [R5] ;  /* 0x0000000005039984 */ /* 0x000fea0000000800 */
[----:B------:R-:W0:Y:S02]  /*0190*/  @!P1 LDS R2, [R2] ;  /* 0x0000000002029984 */ /* 0x000e240000000800 */
[----:B0-----:R-:W-:-:S05]  /*01a0*/  @!P1 FADD R4, R2, R3 ;  /* 0x0000000302049221 */ /* 0x001fca0000000000 */
[----:B------:R1:W-:Y:S01]  /*01b0*/  @!P1 STS [R5], R4 ;  /* 0x0000000405009388 */ /* 0x0003e20000000800 */
[----:B------:R-:W-:Y:S01]  /*01c0*/  BAR.SYNC.DEFER_BLOCKING 0x0 ;  /* 0x0000000000007b1d */ /* 0x000fe20000010000 */
[----:B------:R-:W-:Y:S01]  /*01d0*/  ISETP.GT.U32.AND P1, PT, R0, 0x3, PT ;  /* 0x000000030000780c */ /* 0x000fe20003f24070 */
[----:B------:R-:W-:-:S12]  /*01e0*/  IMAD.MOV.U32 R0, RZ, RZ, R6 ;  /* 0x000000ffff007224 */ /* 0x000fd800078e0006 */
[----:B-1----:R-:W-:Y:S05]  /*01f0*/  @P1 BRA `(.L_x_15) ;  /* 0xfffffffc00d41947 */ /* 0x002fea000383ffff */
.L_x_14:
[----:B------:R-:W-:Y:S05]  /*0200*/  @P0 EXIT ;  /* 0x000000000000094d */ /* 0x000fea0003800000 */
[----:B------:R-:W1:Y:S01]  /*0210*/  S2UR UR5, SR_CgaCtaId ;  /* 0x00000000000579c3 */ /* 0x000e620000008800 */
[----:B------:R-:W-:-:S07]  /*0220*/  UMOV UR4, 0x400 ;  /* 0x0000040000047882 */ /* 0x000fce0000000000 */
[----:B------:R-:W2:Y:S01]  /*0230*/  LDC.64 R2, c[0x0][0x388] ;  /* 0x0000e200ff027b82 */ /* 0x000ea20000000a00 */
[----:B-1----:R-:W-:-:S09]  /*0240*/  ULEA UR4, UR5, UR4, 0x18 ;  /* 0x0000000405047291 */ /* 0x002fd2000f8ec0ff */
[----:B0-----:R-:W2:Y:S04]  /*0250*/  LDS R5, [UR4] ;  /* 0x00000004ff057984 */ /* 0x001ea80008000800 */
[----:B--2---:R-:W-:Y:S01]  /*0260*/  REDG.E.ADD.F32.FTZ.RN.STRONG.GPU desc[UR6][R2.64], R5 ;  /* 0x00000005020079a6 */ /* 0x004fe2000c12f306 */
[----:B------:R-:W-:Y:S05]  /*0270*/  EXIT ;  /* 0x000000000000794d */ /* 0x000fea0003800000 */
.L_x_16:
        /* <DEDUP_REMOVED lines=16> */
.L_x_20:


//--------------------- .text._Z12exponentiatePfS_i --------------------------
	.section	.text._Z12exponentiatePfS_i,"ax",@progbits
	.align	128
        .global         _Z12exponentiatePfS_i
        .type           _Z12exponentiatePfS_i,@function
        .size           _Z12exponentiatePfS_i,(.L_x_21 - _Z12exponentiatePfS_i)
        .other          _Z12exponentiatePfS_i,@"STO_CUDA_ENTRY STV_DEFAULT"
_Z12exponentiatePfS_i:
.text._Z12exponentiatePfS_i:
        /* <DEDUP_REMOVED lines=9> */
[----:B------:R-:W1:Y:S01]  /*0090*/  LDCU.64 UR4, c[0x0][0x358] ;  /* 0x00006b00ff0477ac */ /* 0x000e620008000a00 */
[----:B0-----:R-:W-:-:S06]  /*00a0*/  IMAD.WIDE R2, R7, 0x4, R2 ;  /* 0x0000000407027825 */ /* 0x001fcc00078e0202 */
[----:B-1----:R-:W2:Y:S01]  /*00b0*/  LDG.E R2, desc[UR4][R2.64] ;  /* 0x0000000402027981 */ /* 0x002ea2000c1e1900 */
[----:B------:R-:W-:Y:S01]  /*00c0*/  HFMA2 R5, -RZ, RZ, 0.96630859375, -0.0022525787353515625 ;  /* 0x3bbb989dff057431 */ /* 0x000fe200000001ff */
[----:B------:R-:W-:-:S04]  /*00d0*/  MOV R9, 0x437c0000 ;  /* 0x437c000000097802 */ /* 0x000fc80000000f00 */
[----:B--2---:R-:W-:Y:S02]  /*00e0*/  FFMA.SAT R0, R2, R5, 0.5 ;  /* 0x3f00000002007423 */ /* 0x004fe40000002005 */
[----:B------:R-:W0:Y:S02]  /*00f0*/  LDC.64 R4, c[0x0][0x388] ;  /* 0x0000e200ff047b82 */ /* 0x000e240000000a00 */
[----:B------:R-:W-:-:S04]  /*0100*/  FFMA.RM R0, R0, R9, 12582913 ;  /* 0x4b40000100007423 */ /* 0x000fc80000004009 */
[C---:B------:R-:W-:Y:S01]  /*0110*/  FADD R9, R0.reuse, -12583039 ;  /* 0xcb40007f00097421 */ /* 0x040fe20000000000 */
[----:B------:R-:W-:-:S03]  /*0120*/  SHF.L.U32 R0, R0, 0x17, RZ ;  /* 0x0000001700007819 */ /* 0x000fc600000006ff */
[----:B------:R-:W-:-:S04]  /*0130*/  FFMA R9, R2, 1.4426950216293334961, -R9 ;  /* 0x3fb8aa3b02097823 */ /* 0x000fc80000000809 */
[----:B------:R-:W-:-:S06]  /*0140*/  FFMA R9, R2, 1.925963033500011079e-08, R9 ;  /* 0x32a5706002097823 */ /* 0x000fcc0000000009 */
[----:B------:R-:W1:Y:S01]  /*0150*/  MUFU.EX2 R9, R9 ;  /* 0x0000000900097308 */ /* 0x000e620000000800 */
[----:B0-----:R-:W-:-:S04]  /*0160*/  IMAD.WIDE R2, R7, 0x4, R4 ;  /* 0x0000000407027825 */ /* 0x001fc800078e0204 */
[----:B-1----:R-:W-:-:S05]  /*0170*/  FMUL R5, R0, R9 ;  /* 0x0000000900057220 */ /* 0x002fca0000400000 */
[----:B------:R-:W-:Y:S01]  /*0180*/  STG.E desc[UR4][R2.64], R5 ;  /* 0x0000000502007986 */ /* 0x000fe2000c101904 */
[----:B------:R-:W-:Y:S05]  /*0190*/  EXIT ;  /* 0x000000000000794d */ /* 0x000fea0003800000 */
.L_x_17:
        /* <DEDUP_REMOVED lines=14> */
.L_x_21:


//--------------------- .nv.shared.reserved.0     --------------------------
	.section	.nv.shared.reserved.0,"aw",@nobits
	.weak		__nv_reservedSMEM_offset_0_alias
	.size		__nv_reservedSMEM_offset_0_alias, 0, 64
	.other		__nv_reservedSMEM_offset_0_alias,@"STO_CUDA_RESERVED_SHARED STV_DEFAULT"
__nv_reservedSMEM_offset_0_alias:
	.zero		0
	.zero		64


//--------------------- .nv.shared._Z7sum_expPfS_i --------------------------
	.section	.nv.shared._Z7sum_expPfS_i,"aw",@nobits
	.sectionflags	@""
	.align	4
.nv.shared._Z7sum_expPfS_i:
	.zero		5120


//--------------------- .nv.constant0._Z9normalizePfS_S_i --------------------------
	.section	.nv.constant0._Z9normalizePfS_S_i,"a",@progbits
	.sectionflags	@""
	.align	4
.nv.constant0._Z9normalizePfS_S_i:
	.zero		924


//--------------------- .nv.constant0._Z7sum_expPfS_i --------------------------
	.section	.nv.constant0._Z7sum_expPfS_i,"a",@progbits
	.sectionflags	@""
	.align	4
.nv.constant0._Z7sum_expPfS_i:
	.zero		916


//--------------------- .nv.constant0._Z12exponentiatePfS_i --------------------------
	.section	.nv.constant0._Z12exponentiatePfS_i,"a",@progbits
	.sectionflags	@""
	.align	4
.nv.constant0._Z12exponentiatePfS_i:
	.zero		916


//--------------------- SYMBOLS --------------------------

	.type		.nv.reservedSmem.offset0,@object
	.size		.nv.reservedSmem.offset0,0x4
	.type		.nv.reservedSmem.cap,@object
	.size		.nv.reservedSmem.cap,0x4
